	.headerflags	@"EF_CUDA_TEXMODE_UNIFIED EF_CUDA_64BIT_ADDRESS EF_CUDA_ACCELERATORS EF_CUDA_SM90 EF_CUDA_VIRTUAL_SM(EF_CUDA_SM90)"
	.elftype	@"ET_EXEC"


//--------------------- .nv.info                  --------------------------
	.section	.nv.info,"",@"SHT_CUDA_INFO"
	.align	4


	//----- nvinfo : EIATTR_REGCOUNT
	.align		4
        /*0000*/ 	.byte	0x04, 0x2f
        /*0002*/ 	.short	(.L_3 - .L_2)
	.align		4
.L_2:
        /*0004*/ 	.word	index@(triton_poi_fused_add_div_sqrt_14)
        /*0008*/ 	.word	0x00000020


	//----- nvinfo : EIATTR_MIN_STACK_SIZE
	.align		4
.L_3:
        /*000c*/ 	.byte	0x04, 0x12
        /*000e*/ 	.short	(.L_5 - .L_4)
	.align		4
.L_4:
        /*0010*/ 	.word	index@(triton_poi_fused_add_div_sqrt_14)
        /*0014*/ 	.word	0x00000000


	//----- nvinfo : EIATTR_FRAME_SIZE
	.align		4
.L_5:
        /*0018*/ 	.byte	0x04, 0x11
        /*001a*/ 	.short	(.L_7 - .L_6)
	.align		4
.L_6:
        /*001c*/ 	.word	index@(triton_poi_fused_add_div_sqrt_14)
        /*0020*/ 	.word	0x00000000


	//----- nvinfo : EIATTR_MIN_STACK_SIZE
	.align		4
.L_7:
        /*0024*/ 	.byte	0x04, 0x12
        /*0026*/ 	.short	(.L_9 - .L_8)
	.align		4
.L_8:
        /*0028*/ 	.word	index@(triton_poi_fused_add_div_sqrt_14)
        /*002c*/ 	.word	0x00000000
.L_9:


//--------------------- .nv.info.triton_poi_fused_add_div_sqrt_14 --------------------------
	.section	.nv.info.triton_poi_fused_add_div_sqrt_14,"",@"SHT_CUDA_INFO"
	.sectionflags	@""
	.align	4


	//----- nvinfo : EIATTR_CUDA_API_VERSION
	.align		4
        /*0000*/ 	.byte	0x04, 0x37
        /*0002*/ 	.short	(.L_11 - .L_10)
.L_10:
        /*0004*/ 	.word	0x0000007c


	//----- nvinfo : EIATTR_KPARAM_INFO
	.align		4
.L_11:
        /*0008*/ 	.byte	0x04, 0x17
        /*000a*/ 	.short	(.L_13 - .L_12)
.L_12:
        /*000c*/ 	.word	0x00000000
        /*0010*/ 	.short	0x0004
        /*0012*/ 	.short	0x001c
        /*0014*/ 	.byte	0x00, 0xf0, 0x11, 0x00


	//----- nvinfo : EIATTR_KPARAM_INFO
	.align		4
.L_13:
        /*0018*/ 	.byte	0x04, 0x17
        /*001a*/ 	.short	(.L_15 - .L_14)
.L_14:
        /*001c*/ 	.word	0x00000000
        /*0020*/ 	.short	0x0003
        /*0022*/ 	.short	0x0018
        /*0024*/ 	.byte	0x00, 0xf0, 0x11, 0x00


	//----- nvinfo : EIATTR_KPARAM_INFO
	.align		4
.L_15:
        /*0028*/ 	.byte	0x04, 0x17
        /*002a*/ 	.short	(.L_17 - .L_16)
.L_16:
        /*002c*/ 	.word	0x00000000
        /*0030*/ 	.short	0x0002
        /*0032*/ 	.short	0x0010
        /*0034*/ 	.byte	0x00, 0xf4, 0x21, 0x00


	//----- nvinfo : EIATTR_KPARAM_INFO
	.align		4
.L_17:
        /*0038*/ 	.byte	0x04, 0x17
        /*003a*/ 	.short	(.L_19 - .L_18)
.L_18:
        /*003c*/ 	.word	0x00000000
        /*0040*/ 	.short	0x0001
        /*0042*/ 	.short	0x0008
        /*0044*/ 	.byte	0x00, 0xf4, 0x21, 0x00


	//----- nvinfo : EIATTR_KPARAM_INFO
	.align		4
.L_19:
        /*0048*/ 	.byte	0x04, 0x17
        /*004a*/ 	.short	(.L_21 - .L_20)
.L_20:
        /*004c*/ 	.word	0x00000000
        /*0050*/ 	.short	0x0000
        /*0052*/ 	.short	0x0000
        /*0054*/ 	.byte	0x00, 0xf4, 0x21, 0x00


	//----- nvinfo : EIATTR_SPARSE_MMA_MASK
	.align		4
.L_21:
        /*0058*/ 	.byte	0x03, 0x50
        /*005a*/ 	.short	0x0000


	//----- nvinfo : EIATTR_MAXREG_COUNT
	.align		4
        /*005c*/ 	.byte	0x03, 0x1b
        /*005e*/ 	.short	0x00ff


	//----- nvinfo : EIATTR_EXIT_INSTR_OFFSETS
	.align		4
        /*0060*/ 	.byte	0x04, 0x1c
        /*0062*/ 	.short	(.L_23 - .L_22)


	//   ....[0]....
.L_22:
        /*0064*/ 	.word	0x00000b60


	//   ....[1]....
        /*0068*/ 	.word	0x00000b80


	//----- nvinfo : EIATTR_REQNTID
	.align		4
.L_23:
        /*006c*/ 	.byte	0x04, 0x10
        /*006e*/ 	.short	(.L_25 - .L_24)
.L_24:
        /*0070*/ 	.word	0x00000080
        /*0074*/ 	.word	0x00000001
        /*0078*/ 	.word	0x00000001


	//----- nvinfo : EIATTR_CBANK_PARAM_SIZE
	.align		4
.L_25:
        /*007c*/ 	.byte	0x03, 0x19
        /*007e*/ 	.short	0x0020


	//----- nvinfo : EIATTR_PARAM_CBANK
	.align		4
        /*0080*/ 	.byte	0x04, 0x0a
        /*0082*/ 	.short	(.L_27 - .L_26)
	.align		4
.L_26:
        /*0084*/ 	.word	index@(.nv.constant0.triton_poi_fused_add_div_sqrt_14)
        /*0088*/ 	.short	0x0210
        /*008a*/ 	.short	0x0020


	//----- nvinfo : EIATTR_SW_WAR
	.align		4
.L_27:
        /*008c*/ 	.byte	0x04, 0x36
        /*008e*/ 	.short	(.L_29 - .L_28)
.L_28:
        /*0090*/ 	.word	0x00000008
.L_29:


//--------------------- .nv.callgraph             --------------------------
	.section	.nv.callgraph,"",@"SHT_CUDA_CALLGRAPH"
	.align	4
	.sectionentsize	8
	.align		4
        /*0000*/ 	.word	0x00000000
	.align		4
        /*0004*/ 	.word	0xffffffff
	.align		4
        /*0008*/ 	.word	0x00000000
	.align		4
        /*000c*/ 	.word	0xfffffffe
	.align		4
        /*0010*/ 	.word	0x00000000
	.align		4
        /*0014*/ 	.word	0xfffffffd
	.align		4
        /*0018*/ 	.word	0x00000000
	.align		4
        /*001c*/ 	.word	0xfffffffc


//--------------------- .nv.constant4             --------------------------
	.section	.nv.constant4,"a",@progbits
	.align	8
	.align		8
.nv.constant4:
        /*0000*/ 	.dword	_$_str
	.align		8
        /*0008*/ 	.dword	_$_str_$_2


//--------------------- .text.triton_poi_fused_add_div_sqrt_14 --------------------------
	.section	.text.triton_poi_fused_add_div_sqrt_14,"ax",@progbits
	.align	128
        .global         triton_poi_fused_add_div_sqrt_14
        .type           triton_poi_fused_add_div_sqrt_14,@function
        .size           triton_poi_fused_add_div_sqrt_14,(.L_x_1 - triton_poi_fused_add_div_sqrt_14)
        .other          triton_poi_fused_add_div_sqrt_14,@"STO_CUDA_ENTRY STV_DEFAULT"
triton_poi_fused_add_div_sqrt_14:
.text.triton_poi_fused_add_div_sqrt_14:
[----:B------:R-:W0:Y:S01]  /*0000*/  LDC R1, c[0x0][0x28] ;  /* 0x00000a00ff017b82 */ /* 0x000e220000000800 */
[----:B------:R-:W1:Y:S07]  /*0010*/  S2R R3, SR_CTAID.Y ;  /* 0x0000000000037919 */ /* 0x000e6e0000002600 */
[----:B------:R-:W2:Y:S01]  /*0020*/  LDC.64 R12, c[0x0][0x218] ;  /* 0x00008600ff0c7b82 */ /* 0x000ea20000000a00 */
[----:B------:R-:W-:Y:S01]  /*0030*/  ULDC.64 UR4, c[0x0][0x208] ;  /* 0x0000820000047ab9 */ /* 0x000fe20000000a00 */
[----:B------:R-:W3:Y:S01]  /*0040*/  S2R R26, SR_TID.X ;  /* 0x00000000001a7919 */ /* 0x000ee20000002100 */
[----:B------:R-:W4:Y:S05]  /*0050*/  S2R R5, SR_CTAID.X ;  /* 0x0000000000057919 */ /* 0x000f2a0000002500 */
[----:B------:R-:W5:Y:S01]  /*0060*/  LDC.64 R14, c[0x0][0x210] ;  /* 0x00008400ff0e7b82 */ /* 0x000f620000000a00 */
[----:B-1----:R-:W-:-:S02]  /*0070*/  SHF.R.S32.HI R0, RZ, 0x1f, R3 ;  /* 0x0000001fff007819 */ /* 0x002fc40000011403 */
[----:B------:R-:W-:Y:S02]  /*0080*/  ISETP.GE.AND P0, PT, R3, 0x100, PT ;  /* 0x000001000300780c */ /* 0x000fe40003f06270 */
[----:B---3--:R-:W-:Y:S02]  /*0090*/  LOP3.LUT R26, R26, 0x7f, RZ, 0xc0, !PT ;  /* 0x0000007f1a1a7812 */ /* 0x008fe400078ec0ff */
[----:B------:R-:W-:Y:S01]  /*00a0*/  LEA.HI R4, R0, R3, RZ, 0x6 ;  /* 0x0000000300047211 */ /* 0x000fe200078f30ff */
[----:B------:R-:W-:Y:S01]  /*00b0*/  HFMA2.MMA R0, -RZ, RZ, 0, 0 ;  /* 0x00000000ff007435 */ /* 0x000fe200000001ff */
[----:B----4-:R-:W-:Y:S02]  /*00c0*/  LEA R26, R5, R26, 0xa ;  /* 0x0000001a051a7211 */ /* 0x010fe400078e50ff */
[----:B------:R-:W-:Y:S02]  /*00d0*/  SHF.R.S32.HI R5, RZ, 0x6, R4 ;  /* 0x00000006ff057819 */ /* 0x000fe40000011404 */
[----:B------:R-:W-:-:S02]  /*00e0*/  ISETP.LT.AND P6, PT, R26, 0x3c1, !P0 ;  /* 0x000003c11a00780c */ /* 0x000fc400047c1270 */
[----:B------:R-:W-:Y:S01]  /*00f0*/  IADD3 R2, R26, 0x80, RZ ;  /* 0x000000801a027810 */ /* 0x000fe20007ffe0ff */
[----:B------:R-:W-:-:S03]  /*0100*/  IMAD R27, R5, 0x3c1, R26 ;  /* 0x000003c1051b7824 */ /* 0x000fc600078e021a */
[----:B------:R-:W-:Y:S01]  /*0110*/  ISETP.LT.AND P1, PT, R2, 0x3c1, !P0 ;  /* 0x000003c10200780c */ /* 0x000fe20004721270 */
[----:B--2---:R-:W-:Y:S01]  /*0120*/  IMAD.WIDE R6, R27, 0x4, R12 ;  /* 0x000000041b067825 */ /* 0x004fe200078e020c */
[----:B------:R-:W-:-:S05]  /*0130*/  IADD3 R19, R27, 0x80, RZ ;  /* 0x000000801b137810 */ /* 0x000fca0007ffe0ff */
[----:B------:R1:W2:Y:S01]  /*0140*/  @P6 LDG.E.EL R0, desc[UR4][R6.64] ;  /* 0x0000000406006981 */ /* 0x0002a2000c2e1900 */
[----:B------:R-:W-:Y:S01]  /*0150*/  MOV R2, RZ ;  /* 0x000000ff00027202 */ /* 0x000fe20000000f00 */
[----:B------:R-:W-:Y:S01]  /*0160*/  IMAD.WIDE R18, R19, 0x4, R12 ;  /* 0x0000000413127825 */ /* 0x000fe200078e020c */
[----:B------:R-:W-:Y:S02]  /*0170*/  LOP3.LUT R4, R4, 0xffffffc0, RZ, 0xc0, !PT ;  /* 0xffffffc004047812 */ /* 0x000fe400078ec0ff */
[----:B------:R-:W-:Y:S02]  /*0180*/  MOV R24, RZ ;  /* 0x000000ff00187202 */ /* 0x000fe40000000f00 */
[----:B------:R3:W4:Y:S01]  /*0190*/  @P1 LDG.E.EL R2, desc[UR4][R18.64] ;  /* 0x0000000412021981 */ /* 0x000722000c2e1900 */
[----:B------:R-:W-:Y:S01]  /*01a0*/  IADD3 R4, -R4, R3, RZ ;  /* 0x0000000304047210 */ /* 0x000fe20007ffe1ff */
[----:B------:R-:W-:Y:S01]  /*01b0*/  HFMA2.MMA R22, -RZ, RZ, 0, 0 ;  /* 0x00000000ff167435 */ /* 0x000fe200000001ff */
[----:B------:R-:W-:-:S02]  /*01c0*/  IADD3 R21, R27, 0x180, RZ ;  /* 0x000001801b157810 */ /* 0x000fc40007ffe0ff */
[----:B------:R-:W-:Y:S01]  /*01d0*/  P2R R8, PR, RZ, 0x2 ;  /* 0x00000002ff087803 */ /* 0x000fe20000000000 */
[----:B------:R-:W-:Y:S01]  /*01e0*/  IMAD R9, R5, 0xf040, R4 ;  /* 0x0000f04005097824 */ /* 0x000fe200078e0204 */
[----:B------:R-:W-:-:S04]  /*01f0*/  HFMA2.MMA R5, -RZ, RZ, 0, 0 ;  /* 0x00000000ff057435 */ /* 0x000fc800000001ff */
[----:B------:R-:W-:-:S05]  /*0200*/  LEA R9, R26, R9, 0x6 ;  /* 0x000000091a097211 */ /* 0x000fca00078e30ff */
[----:B-----5:R-:W-:Y:S01]  /*0210*/  IMAD.WIDE R10, R9, 0x4, R14 ;  /* 0x00000004090a7825 */ /* 0x020fe200078e020e */
[----:B------:R-:W-:-:S04]  /*0220*/  IADD3 R17, R9, 0x2000, RZ ;  /* 0x0000200009117810 */ /* 0x000fc80007ffe0ff */
[----:B------:R-:W5:Y:S01]  /*0230*/  @P6 LDG.E.EL R5, desc[UR4][R10.64] ;  /* 0x000000040a056981 */ /* 0x000f62000c2e1900 */
[----:B-1----:R-:W-:Y:S01]  /*0240*/  CS2R R6, SRZ ;  /* 0x0000000000067805 */ /* 0x002fe2000001ff00 */
[----:B------:R-:W-:-:S05]  /*0250*/  IMAD.WIDE R16, R17, 0x4, R14 ;  /* 0x0000000411107825 */ /* 0x000fca00078e020e */
[----:B------:R1:W5:Y:S01]  /*0260*/  @P1 LDG.E.EL R7, desc[UR4][R16.64] ;  /* 0x0000000410071981 */ /* 0x000362000c2e1900 */
[----:B------:R-:W-:-:S04]  /*0270*/  IADD3 R4, R26, 0x100, RZ ;  /* 0x000001001a047810 */ /* 0x000fc80007ffe0ff */
[----:B------:R-:W-:Y:S02]  /*0280*/  ISETP.LT.AND P5, PT, R4, 0x3c1, !P0 ;  /* 0x000003c10400780c */ /* 0x000fe400047a1270 */
[----:B---3--:R-:W-:Y:S02]  /*0290*/  IADD3 R19, R27, 0x100, RZ ;  /* 0x000001001b137810 */ /* 0x008fe40007ffe0ff */
[----:B------:R-:W-:-:S03]  /*02a0*/  IADD3 R4, R26, 0x180, RZ ;  /* 0x000001801a047810 */ /* 0x000fc60007ffe0ff */
[----:B------:R-:W-:Y:S01]  /*02b0*/  IMAD.WIDE R18, R19, 0x4, R12 ;  /* 0x0000000413127825 */ /* 0x000fe200078e020c */
[----:B------:R-:W-:-:S05]  /*02c0*/  ISETP.LT.AND P4, PT, R4, 0x3c1, !P0 ;  /* 0x000003c10400780c */ /* 0x000fca0004781270 */
[----:B------:R3:W5:Y:S01]  /*02d0*/  @P5 LDG.E.EL R24, desc[UR4][R18.64] ;  /* 0x0000000412185981 */ /* 0x000762000c2e1900 */
[----:B-1----:R-:W-:Y:S01]  /*02e0*/  IMAD.WIDE R16, R21, 0x4, R12 ;  /* 0x0000000415107825 */ /* 0x002fe200078e020c */
[----:B------:R-:W-:Y:S02]  /*02f0*/  IADD3 R11, R9, 0x4000, RZ ;  /* 0x00004000090b7810 */ /* 0x000fe40007ffe0ff */
[----:B------:R-:W-:-:S04]  /*0300*/  IADD3 R21, R27, 0x200, RZ ;  /* 0x000002001b157810 */ /* 0x000fc80007ffe0ff */
[----:B------:R1:W5:Y:S01]  /*0310*/  @P4 LDG.E.EL R22, desc[UR4][R16.64] ;  /* 0x0000000410164981 */ /* 0x000362000c2e1900 */
[----:B------:R-:W-:Y:S01]  /*0320*/  IMAD.WIDE R10, R11, 0x4, R14 ;  /* 0x000000040b0a7825 */ /* 0x000fe200078e020e */
[----:B---3--:R-:W-:-:S04]  /*0330*/  IADD3 R19, R9, 0x6000, RZ ;  /* 0x0000600009137810 */ /* 0x008fc80007ffe0ff */
[----:B------:R3:W5:Y:S01]  /*0340*/  @P5 LDG.E.EL R6, desc[UR4][R10.64] ;  /* 0x000000040a065981 */ /* 0x000762000c2e1900 */
[----:B------:R-:W-:-:S04]  /*0350*/  IMAD.WIDE R18, R19, 0x4, R14 ;  /* 0x0000000413127825 */ /* 0x000fc800078e020e */
[----:B-1----:R-:W-:Y:S01]  /*0360*/  IMAD.WIDE R16, R21, 0x4, R12 ;  /* 0x0000000415107825 */ /* 0x002fe200078e020c */
[----:B---3--:R-:W-:Y:S02]  /*0370*/  CS2R R10, SRZ ;  /* 0x00000000000a7805 */ /* 0x008fe4000001ff00 */
[----:B------:R-:W-:Y:S02]  /*0380*/  IADD3 R21, R9, 0x8000, RZ ;  /* 0x0000800009157810 */ /* 0x000fe40007ffe0ff */
[----:B------:R-:W-:-:S05]  /*0390*/  IADD3 R29, R9, 0xa000, RZ ;  /* 0x0000a000091d7810 */ /* 0x000fca0007ffe0ff */
[----:B------:R-:W-:-:S04]  /*03a0*/  IMAD.WIDE R28, R29, 0x4, R14 ;  /* 0x000000041d1c7825 */ /* 0x000fc800078e020e */
[----:B--2---:R-:W-:-:S06]  /*03b0*/  FADD R20, R0, 9.9999997171806853657e-10 ;  /* 0x3089705f00147421 */ /* 0x004fcc0000000000 */
[----:B------:R-:W1:Y:S01]  /*03c0*/  MUFU.SQRT R20, R20 ;  /* 0x0000001400147308 */ /* 0x000e620000002000 */
[----:B----4-:R-:W-:Y:S01]  /*03d0*/  FADD R25, R2, 9.9999997171806853657e-10 ;  /* 0x3089705f02197421 */ /* 0x010fe20000000000 */
[----:B------:R-:W-:-:S06]  /*03e0*/  IADD3 R0, R26, 0x200, RZ ;  /* 0x000002001a007810 */ /* 0x000fcc0007ffe0ff */
[----:B------:R-:W2:Y:S01]  /*03f0*/  MUFU.SQRT R25, R25 ;  /* 0x0000001900197308 */ /* 0x000ea20000002000 */
[----:B------:R-:W-:Y:S01]  /*0400*/  ISETP.LT.AND P3, PT, R0, 0x3c1, !P0 ;  /* 0x000003c10000780c */ /* 0x000fe20004761270 */
[----:B-1----:R-:W-:-:S05]  /*0410*/  FADD R4, R20, 1.00000001335143196e-10 ;  /* 0x2edbe6ff14047421 */ /* 0x002fca0000000000 */
[----:B------:R-:W-:Y:S02]  /*0420*/  FSETP.GT.AND P1, PT, R4, 8.50705917302346158658e+37, PT ;  /* 0x7e8000000400780b */ /* 0x000fe40003f24000 */
[----:B------:R-:W-:Y:S01]  /*0430*/  IADD3 R0, R26, 0x280, RZ ;  /* 0x000002801a007810 */ /* 0x000fe20007ffe0ff */
[----:B--2---:R-:W-:Y:S01]  /*0440*/  FADD R23, R25, 1.00000001335143196e-10 ;  /* 0x2edbe6ff19177421 */ /* 0x004fe20000000000 */
[----:B------:R-:W-:-:S03]  /*0450*/  MOV R2, RZ ;  /* 0x000000ff00027202 */ /* 0x000fc60000000f00 */
[----:B------:R1:W2:Y:S01]  /*0460*/  @P3 LDG.E.EL R11, desc[UR4][R16.64] ;  /* 0x00000004100b3981 */ /* 0x0002a2000c2e1900 */
[----:B------:R-:W-:Y:S01]  /*0470*/  ISETP.LT.AND P2, PT, R0, 0x3c1, !P0 ;  /* 0x000003c10000780c */ /* 0x000fe20004741270 */
[----:B------:R-:W-:Y:S02]  /*0480*/  HFMA2.MMA R0, -RZ, RZ, 0, 0 ;  /* 0x00000000ff007435 */ /* 0x000fe400000001ff */
[----:B------:R3:W4:Y:S02]  /*0490*/  @P4 LDG.E.EL R2, desc[UR4][R18.64] ;  /* 0x0000000412024981 */ /* 0x000724000c2e1900 */
[----:B------:R-:W-:Y:S01]  /*04a0*/  @P1 FMUL R4, R4, 0.25 ;  /* 0x3e80000004041820 */ /* 0x000fe20000400000 */
[----:B-----5:R-:W-:Y:S01]  /*04b0*/  @P1 FMUL R5, R5, 0.25 ;  /* 0x3e80000005051820 */ /* 0x020fe20000400000 */
[----:B------:R-:W-:Y:S01]  /*04c0*/  FSETP.GT.AND P1, PT, R23, 8.50705917302346158658e+37, PT ;  /* 0x7e8000001700780b */ /* 0x000fe20003f24000 */
[----:B-1----:R-:W-:Y:S01]  /*04d0*/  IMAD.WIDE R16, R21, 0x4, R14 ;  /* 0x0000000415107825 */ /* 0x002fe200078e020e */
[----:B---3--:R-:W-:-:S04]  /*04e0*/  IADD3 R19, R27, 0x280, RZ ;  /* 0x000002801b137810 */ /* 0x008fc80007ffe0ff */
[----:B------:R1:W3:Y:S01]  /*04f0*/  @P3 LDG.E.EL R0, desc[UR4][R16.64] ;  /* 0x0000000410003981 */ /* 0x0002e2000c2e1900 */
[----:B------:R-:W-:-:S06]  /*0500*/  IMAD.WIDE R18, R19, 0x4, R12 ;  /* 0x0000000413127825 */ /* 0x000fcc00078e020c */
[----:B------:R-:W-:Y:S01]  /*0510*/  @P1 FMUL R23, R23, 0.25 ;  /* 0x3e80000017171820 */ /* 0x000fe20000400000 */
[----:B------:R-:W-:Y:S01]  /*0520*/  @P1 FMUL R7, R7, 0.25 ;  /* 0x3e80000007071820 */ /* 0x000fe20000400000 */
[----:B------:R5:W3:Y:S01]  /*0530*/  @P2 LDG.E.EL R10, desc[UR4][R18.64] ;  /* 0x00000004120a2981 */ /* 0x000ae2000c2e1900 */
[----:B-1----:R-:W-:-:S04]  /*0540*/  IADD3 R16, R26, 0x300, RZ ;  /* 0x000003001a107810 */ /* 0x002fc80007ffe0ff */
[----:B------:R-:W-:Y:S02]  /*0550*/  ISETP.LT.AND P1, PT, R16, 0x3c1, !P0 ;  /* 0x000003c11000780c */ /* 0x000fe40004721270 */
[----:B------:R-:W-:Y:S02]  /*0560*/  IADD3 R21, R27, 0x300, RZ ;  /* 0x000003001b157810 */ /* 0x000fe40007ffe0ff */
[----:B0----5:R-:W-:-:S03]  /*0570*/  CS2R R18, SRZ ;  /* 0x0000000000127805 */ /* 0x021fc6000001ff00 */
[--C-:B------:R-:W-:Y:S01]  /*0580*/  IMAD.WIDE R20, R21, 0x4, R12.reuse ;  /* 0x0000000415147825 */ /* 0x100fe200078e020c */
[----:B------:R-:W-:Y:S02]  /*0590*/  IADD3 R16, R26, 0x380, RZ ;  /* 0x000003801a107810 */ /* 0x000fe40007ffe0ff */
[----:B------:R-:W-:Y:S02]  /*05a0*/  IADD3 R27, R27, 0x380, RZ ;  /* 0x000003801b1b7810 */ /* 0x000fe40007ffe0ff */
[----:B------:R-:W-:Y:S01]  /*05b0*/  ISETP.LT.AND P0, PT, R16, 0x3c1, !P0 ;  /* 0x000003c11000780c */ /* 0x000fe20004701270 */
[----:B------:R0:W5:Y:S02]  /*05c0*/  @P1 LDG.E.EL R18, desc[UR4][R20.64] ;  /* 0x0000000414121981 */ /* 0x000164000c2e1900 */
[----:B------:R-:W-:Y:S01]  /*05d0*/  IMAD.WIDE R12, R27, 0x4, R12 ;  /* 0x000000041b0c7825 */ /* 0x000fe200078e020c */
[----:B------:R-:W-:Y:S01]  /*05e0*/  HFMA2.MMA R27, -RZ, RZ, 0, 0 ;  /* 0x00000000ff1b7435 */ /* 0x000fe200000001ff */
[----:B------:R-:W-:-:S02]  /*05f0*/  MOV R25, RZ ;  /* 0x000000ff00197202 */ /* 0x000fc40000000f00 */
[----:B------:R-:W-:-:S04]  /*0600*/  IADD3 R17, R9, 0xc000, RZ ;  /* 0x0000c00009117810 */ /* 0x000fc80007ffe0ff */
[----:B------:R1:W5:Y:S04]  /*0610*/  @P2 LDG.E.EL R25, desc[UR4][R28.64] ;  /* 0x000000041c192981 */ /* 0x000368000c2e1900 */
[----:B------:R-:W5:Y:S01]  /*0620*/  @P0 LDG.E.EL R27, desc[UR4][R12.64] ;  /* 0x000000040c1b0981 */ /* 0x000f62000c2e1900 */
[----:B------:R-:W-:-:S05]  /*0630*/  IMAD.WIDE R16, R17, 0x4, R14 ;  /* 0x0000000411107825 */ /* 0x000fca00078e020e */
[----:B------:R-:W5:Y:S01]  /*0640*/  @P1 LDG.E.EL R19, desc[UR4][R16.64] ;  /* 0x0000000410131981 */ /* 0x000f62000c2e1900 */
[----:B0-----:R-:W-:Y:S02]  /*0650*/  IADD3 R21, R9, 0xe000, RZ ;  /* 0x0000e00009157810 */ /* 0x001fe40007ffe0ff */
[----:B------:R-:W-:-:S03]  /*0660*/  MOV R9, RZ ;  /* 0x000000ff00097202 */ /* 0x000fc60000000f00 */
[----:B------:R-:W-:Y:S02]  /*0670*/  IMAD.WIDE R20, R21, 0x4, R14 ;  /* 0x0000000415147825 */ /* 0x000fe400078e020e */
[----:B------:R-:W1:Y:S03]  /*0680*/  LDC.64 R14, c[0x0][0x220] ;  /* 0x00008800ff0e7b82 */ /* 0x000e660000000a00 */
[----:B------:R0:W5:Y:S01]  /*0690*/  @P0 LDG.E.EL R9, desc[UR4][R20.64] ;  /* 0x0000000414090981 */ /* 0x000162000c2e1900 */
[----:B------:R-:W-:Y:S01]  /*06a0*/  FADD R24, R24, 9.9999997171806853657e-10 ;  /* 0x3089705f18187421 */ /* 0x000fe20000000000 */
[----:B------:R-:W0:Y:S08]  /*06b0*/  MUFU.RCP R4, R4 ;  /* 0x0000000400047308 */ /* 0x000e300000001000 */
[----:B------:R-:W1:Y:S01]  /*06c0*/  MUFU.SQRT R24, R24 ;  /* 0x0000001800187308 */ /* 0x000e620000002000 */
[----:B------:R-:W-:Y:S01]  /*06d0*/  FADD R22, R22, 9.9999997171806853657e-10 ;  /* 0x3089705f16167421 */ /* 0x000fe20000000000 */
[----:B------:R-:W-:-:S02]  /*06e0*/  IMAD R3, R3, 0x3c1, R26 ;  /* 0x000003c103037824 */ /* 0x000fc400078e021a */
[----:B0-----:R-:W-:-:S04]  /*06f0*/  FMUL R26, R4, R5 ;  /* 0x00000005041a7220 */ /* 0x001fc80000400000 */
[----:B------:R-:W0:Y:S01]  /*0700*/  MUFU.SQRT R22, R22 ;  /* 0x0000001600167308 */ /* 0x000e220000002000 */
[----:B-1----:R-:W-:-:S04]  /*0710*/  IMAD.WIDE R28, R3, 0x4, R14 ;  /* 0x00000004031c7825 */ /* 0x002fc800078e020e */
[----:B------:R-:W-:Y:S01]  /*0720*/  FADD R5, R24, 1.00000001335143196e-10 ;  /* 0x2edbe6ff18057421 */ /* 0x000fe20000000000 */
[----:B------:R1:W-:Y:S04]  /*0730*/  @P6 STG.E desc[UR4][R28.64], R26 ;  /* 0x0000001a1c006986 */ /* 0x0003e8000c101904 */
[----:B------:R-:W-:Y:S01]  /*0740*/  FSETP.GT.AND P6, PT, R5, 8.50705917302346158658e+37, PT ;  /* 0x7e8000000500780b */ /* 0x000fe20003fc4000 */
[----:B0-----:R-:W-:-:S12]  /*0750*/  FADD R4, R22, 1.00000001335143196e-10 ;  /* 0x2edbe6ff16047421 */ /* 0x001fd80000000000 */
[----:B------:R-:W-:Y:S01]  /*0760*/  @P6 FMUL R5, R5, 0.25 ;  /* 0x3e80000005056820 */ /* 0x000fe20000400000 */
[----:B------:R-:W-:Y:S01]  /*0770*/  @P6 FMUL R6, R6, 0.25 ;  /* 0x3e80000006066820 */ /* 0x000fe20000400000 */
[----:B------:R-:W-:-:S13]  /*0780*/  FSETP.GT.AND P6, PT, R4, 8.50705917302346158658e+37, PT ;  /* 0x7e8000000400780b */ /* 0x000fda0003fc4000 */
[----:B------:R-:W-:Y:S01]  /*0790*/  @P6 FMUL R4, R4, 0.25 ;  /* 0x3e80000004046820 */ /* 0x000fe20000400000 */
[----:B------:R0:W1:Y:S08]  /*07a0*/  MUFU.RCP R21, R5 ;  /* 0x0000000500157308 */ /* 0x0000700000001000 */
[----:B------:R-:W-:Y:S01]  /*07b0*/  MUFU.RCP R17, R4 ;  /* 0x0000000400117308 */ /* 0x000fe20000001000 */
[----:B0-----:R-:W-:Y:S01]  /*07c0*/  IADD3 R5, R3, 0x80, RZ ;  /* 0x0000008003057810 */ /* 0x001fe20007ffe0ff */
[----:B-1----:R-:W-:Y:S01]  /*07d0*/  FMUL R21, R21, R6 ;  /* 0x0000000615157220 */ /* 0x002fe20000400000 */
[----:B------:R-:W-:Y:S01]  /*07e0*/  IADD3 R6, R3, 0x380, RZ ;  /* 0x0000038003067810 */ /* 0x000fe20007ffe0ff */
[----:B--2---:R-:W-:-:S06]  /*07f0*/  FADD R12, R11, 9.9999997171806853657e-10 ;  /* 0x3089705f0b0c7421 */ /* 0x004fcc0000000000 */
[----:B------:R-:W0:Y:S01]  /*0800*/  MUFU.SQRT R12, R12 ;  /* 0x0000000c000c7308 */ /* 0x000e220000002000 */
[----:B----4-:R-:W-:Y:S01]  /*0810*/  @P6 FMUL R2, R2, 0.25 ;  /* 0x3e80000002026820 */ /* 0x010fe20000400000 */
[----:B---3--:R-:W-:Y:S01]  /*0820*/  FADD R10, R10, 9.9999997171806853657e-10 ;  /* 0x3089705f0a0a7421 */ /* 0x008fe20000000000 */
[----:B0-----:R-:W-:-:S05]  /*0830*/  FADD R11, R12, 1.00000001335143196e-10 ;  /* 0x2edbe6ff0c0b7421 */ /* 0x001fca0000000000 */
[----:B------:R-:W0:Y:S01]  /*0840*/  MUFU.SQRT R10, R10 ;  /* 0x0000000a000a7308 */ /* 0x000e220000002000 */
[----:B------:R-:W-:Y:S01]  /*0850*/  FSETP.GT.AND P6, PT, R11, 8.50705917302346158658e+37, PT ;  /* 0x7e8000000b00780b */ /* 0x000fe20003fc4000 */
[----:B-----5:R-:W-:Y:S01]  /*0860*/  FADD R18, R18, 9.9999997171806853657e-10 ;  /* 0x3089705f12127421 */ /* 0x020fe20000000000 */
[----:B0-----:R-:W-:-:S05]  /*0870*/  FADD R13, R10, 1.00000001335143196e-10 ;  /* 0x2edbe6ff0a0d7421 */ /* 0x001fca0000000000 */
[----:B------:R-:W0:Y:S06]  /*0880*/  MUFU.SQRT R18, R18 ;  /* 0x0000001200127308 */ /* 0x000e2c0000002000 */
[----:B------:R-:W-:Y:S01]  /*0890*/  @P6 FMUL R11, R11, 0.25 ;  /* 0x3e8000000b0b6820 */ /* 0x000fe20000400000 */
[----:B------:R-:W-:Y:S01]  /*08a0*/  @P6 FMUL R0, R0, 0.25 ;  /* 0x3e80000000006820 */ /* 0x000fe20000400000 */
[----:B------:R-:W-:Y:S01]  /*08b0*/  FSETP.GT.AND P6, PT, R13, 8.50705917302346158658e+37, PT ;  /* 0x7e8000000d00780b */ /* 0x000fe20003fc4000 */
[----:B------:R-:W-:-:S06]  /*08c0*/  FADD R27, R27, 9.9999997171806853657e-10 ;  /* 0x3089705f1b1b7421 */ /* 0x000fcc0000000000 */
[----:B------:R-:W1:Y:S01]  /*08d0*/  MUFU.SQRT R27, R27 ;  /* 0x0000001b001b7308 */ /* 0x000e620000002000 */
[----:B0-----:R-:W-:-:S05]  /*08e0*/  FADD R12, R18, 1.00000001335143196e-10 ;  /* 0x2edbe6ff120c7421 */ /* 0x001fca0000000000 */
[----:B------:R-:W-:Y:S01]  /*08f0*/  @P6 FMUL R13, R13, 0.25 ;  /* 0x3e8000000d0d6820 */ /* 0x000fe20000400000 */
[----:B------:R-:W-:Y:S01]  /*0900*/  @P6 FMUL R25, R25, 0.25 ;  /* 0x3e80000019196820 */ /* 0x000fe20000400000 */
[----:B------:R-:W-:Y:S01]  /*0910*/  FSETP.GT.AND P6, PT, R12, 8.50705917302346158658e+37, PT ;  /* 0x7e8000000c00780b */ /* 0x000fe20003fc4000 */
[----:B-1----:R-:W-:-:S12]  /*0920*/  FADD R10, R27, 1.00000001335143196e-10 ;  /* 0x2edbe6ff1b0a7421 */ /* 0x002fd80000000000 */
[----:B------:R-:W-:Y:S01]  /*0930*/  @P6 FMUL R12, R12, 0.25 ;  /* 0x3e8000000c0c6820 */ /* 0x000fe20000400000 */
[----:B------:R-:W-:Y:S01]  /*0940*/  @P6 FMUL R19, R19, 0.25 ;  /* 0x3e80000013136820 */ /* 0x000fe20000400000 */
[----:B------:R-:W-:Y:S01]  /*0950*/  FSETP.GT.AND P6, PT, R10, 8.50705917302346158658e+37, PT ;  /* 0x7e8000000a00780b */ /* 0x000fe20003fc4000 */
[----:B------:R-:W0:-:S12]  /*0960*/  MUFU.RCP R29, R11 ;  /* 0x0000000b001d7308 */ /* 0x000e180000001000 */
[----:B------:R-:W-:Y:S01]  /*0970*/  @P6 FMUL R10, R10, 0.25 ;  /* 0x3e8000000a0a6820 */ /* 0x000fe20000400000 */
[----:B------:R-:W-:Y:S01]  /*0980*/  @P6 FMUL R9, R9, 0.25 ;  /* 0x3e80000009096820 */ /* 0x000fe20000400000 */
[----:B------:R-:W-:-:S04]  /*0990*/  ISETP.NE.AND P6, PT, R8, RZ, PT ;  /* 0x000000ff0800720c */ /* 0x000fc80003fc5270 */
[----:B------:R-:W1:Y:S08]  /*09a0*/  MUFU.RCP R10, R10 ;  /* 0x0000000a000a7308 */ /* 0x000e700000001000 */
[----:B------:R-:W2:Y:S01]  /*09b0*/  MUFU.RCP R8, R23 ;  /* 0x0000001700087308 */ /* 0x000ea20000001000 */
[----:B0-----:R-:W-:-:S07]  /*09c0*/  FMUL R29, R29, R0 ;  /* 0x000000001d1d7220 */ /* 0x001fce0000400000 */
[----:B------:R-:W0:Y:S01]  /*09d0*/  MUFU.RCP R12, R12 ;  /* 0x0000000c000c7308 */ /* 0x000e220000001000 */
[----:B-1----:R-:W-:-:S07]  /*09e0*/  FMUL R0, R10, R9 ;  /* 0x000000090a007220 */ /* 0x002fce0000400000 */
[----:B------:R1:W3:Y:S01]  /*09f0*/  MUFU.RCP R16, R13 ;  /* 0x0000000d00107308 */ /* 0x0002e20000001000 */
[----:B------:R-:W-:Y:S01]  /*0a00*/  IADD3 R9, R3, 0x100, RZ ;  /* 0x0000010003097810 */ /* 0x000fe20007ffe0ff */
[----:B------:R-:W-:Y:S01]  /*0a10*/  FMUL R27, R17, R2 ;  /* 0x00000002111b7220 */ /* 0x000fe20000400000 */
[----:B------:R-:W-:Y:S01]  /*0a20*/  IADD3 R11, R3, 0x180, RZ ;  /* 0x00000180030b7810 */ /* 0x000fe20007ffe0ff */
[----:B--2---:R-:W-:Y:S01]  /*0a30*/  FMUL R7, R8, R7 ;  /* 0x0000000708077220 */ /* 0x004fe20000400000 */
[----:B------:R-:W-:Y:S02]  /*0a40*/  IADD3 R17, R3, 0x280, RZ ;  /* 0x0000028003117810 */ /* 0x000fe40007ffe0ff */
[----:B------:R-:W-:Y:S02]  /*0a50*/  IADD3 R23, R3, 0x300, RZ ;  /* 0x0000030003177810 */ /* 0x000fe40007ffe0ff */
[----:B-1----:R-:W-:Y:S01]  /*0a60*/  IADD3 R13, R3, 0x200, RZ ;  /* 0x00000200030d7810 */ /* 0x002fe20007ffe0ff */
[----:B------:R-:W-:-:S04]  /*0a70*/  IMAD.WIDE R2, R5, 0x4, R14 ;  /* 0x0000000405027825 */ /* 0x000fc800078e020e */
[----:B0-----:R-:W-:Y:S01]  /*0a80*/  FMUL R19, R12, R19 ;  /* 0x000000130c137220 */ /* 0x001fe20000400000 */
[----:B------:R-:W-:-:S04]  /*0a90*/  IMAD.WIDE R4, R9, 0x4, R14 ;  /* 0x0000000409047825 */ /* 0x000fc800078e020e */
[----:B---3--:R-:W-:Y:S01]  /*0aa0*/  FMUL R25, R16, R25 ;  /* 0x0000001910197220 */ /* 0x008fe20000400000 */
[--C-:B------:R-:W-:Y:S01]  /*0ab0*/  IMAD.WIDE R8, R11, 0x4, R14.reuse ;  /* 0x000000040b087825 */ /* 0x100fe200078e020e */
[----:B------:R0:W-:Y:S03]  /*0ac0*/  @P6 STG.E desc[UR4][R2.64], R7 ;  /* 0x0000000702006986 */ /* 0x0001e6000c101904 */
[--C-:B------:R-:W-:Y:S01]  /*0ad0*/  IMAD.WIDE R10, R13, 0x4, R14.reuse ;  /* 0x000000040d0a7825 */ /* 0x100fe200078e020e */
[----:B------:R0:W-:Y:S03]  /*0ae0*/  @P5 STG.E desc[UR4][R4.64], R21 ;  /* 0x0000001504005986 */ /* 0x0001e6000c101904 */
[--C-:B------:R-:W-:Y:S01]  /*0af0*/  IMAD.WIDE R12, R17, 0x4, R14.reuse ;  /* 0x00000004110c7825 */ /* 0x100fe200078e020e */
[----:B------:R0:W-:Y:S03]  /*0b00*/  @P4 STG.E desc[UR4][R8.64], R27 ;  /* 0x0000001b08004986 */ /* 0x0001e6000c101904 */
[--C-:B------:R-:W-:Y:S01]  /*0b10*/  IMAD.WIDE R16, R23, 0x4, R14.reuse ;  /* 0x0000000417107825 */ /* 0x100fe200078e020e */
[----:B------:R0:W-:Y:S04]  /*0b20*/  @P3 STG.E desc[UR4][R10.64], R29 ;  /* 0x0000001d0a003986 */ /* 0x0001e8000c101904 */
[----:B------:R0:W-:Y:S01]  /*0b30*/  @P2 STG.E desc[UR4][R12.64], R25 ;  /* 0x000000190c002986 */ /* 0x0001e2000c101904 */
[----:B------:R-:W-:-:S03]  /*0b40*/  IMAD.WIDE R14, R6, 0x4, R14 ;  /* 0x00000004060e7825 */ /* 0x000fc600078e020e */
[----:B------:R0:W-:Y:S02]  /*0b50*/  @P1 STG.E desc[UR4][R16.64], R19 ;  /* 0x0000001310001986 */ /* 0x0001e4000c101904 */
[----:B0-----:R-:W-:Y:S05]  /*0b60*/  @!P0 EXIT ;  /* 0x000000000000894d */ /* 0x001fea0003800000 */
[----:B------:R-:W-:Y:S01]  /*0b70*/  STG.E desc[UR4][R14.64], R0 ;  /* 0x000000000e007986 */ /* 0x000fe2000c101904 */
[----:B------:R-:W-:Y:S05]  /*0b80*/  EXIT ;  /* 0x000000000000794d */ /* 0x000fea0003800000 */
.L_x_0:
[----:B------:R-:W-:-:S00]  /*0b90*/  BRA `(.L_x_0) ;  /* 0xfffffffc00fc7947 */ /* 0x000fc0000383ffff */
[----:B------:R-:W-:-:S00]  /*0ba0*/  NOP ;  /* 0x0000000000007918 */ /* 0x000fc00000000000 */
        /* <DEDUP_REMOVED lines=13> */
.L_x_1:


//--------------------- .nv.global.init           --------------------------
	.section	.nv.global.init,"aw",@progbits
.nv.global.init:
	.type		_$_str,@object
	.size		_$_str,(_$_str_$_2 - _$_str)
_$_str:
        /*0000*/ 	.byte	0x5f, 0x5f, 0x43, 0x55, 0x44, 0x41, 0x5f, 0x46, 0x54, 0x5a, 0x00
	.type		_$_str_$_2,@object
	.size		_$_str_$_2,(.L_1 - _$_str_$_2)
_$_str_$_2:
        /*000b*/ 	.byte	0x5f, 0x5f, 0x43, 0x55, 0x44, 0x41, 0x5f, 0x50, 0x52, 0x45, 0x43, 0x5f, 0x53, 0x51, 0x52, 0x54
        /*001b*/ 	.byte	0x00
.L_1:


//--------------------- .nv.constant0.triton_poi_fused_add_div_sqrt_14 --------------------------
	.section	.nv.constant0.triton_poi_fused_add_div_sqrt_14,"a",@progbits
	.sectionflags	@""
	.align	4
.nv.constant0.triton_poi_fused_add_div_sqrt_14:
	.zero		560
